	.headerflags	@"EF_CUDA_TEXMODE_UNIFIED EF_CUDA_64BIT_ADDRESS EF_CUDA_ACCELERATORS EF_CUDA_SM90 EF_CUDA_VIRTUAL_SM(EF_CUDA_SM90)"
	.elftype	@"ET_EXEC"


//--------------------- .nv.info                  --------------------------
	.section	.nv.info,"",@"SHT_CUDA_INFO"
	.align	4


	//----- nvinfo : EIATTR_REGCOUNT
	.align		4
        /*0000*/ 	.byte	0x04, 0x2f
        /*0002*/ 	.short	(.L_1 - .L_0)
	.align		4
.L_0:
        /*0004*/ 	.word	index@(triton_red_fused_mv_17)
        /*0008*/ 	.word	0x0000001f


	//----- nvinfo : EIATTR_MIN_STACK_SIZE
	.align		4
.L_1:
        /*000c*/ 	.byte	0x04, 0x12
        /*000e*/ 	.short	(.L_3 - .L_2)
	.align		4
.L_2:
        /*0010*/ 	.word	index@(triton_red_fused_mv_17)
        /*0014*/ 	.word	0x00000000


	//----- nvinfo : EIATTR_FRAME_SIZE
	.align		4
.L_3:
        /*0018*/ 	.byte	0x04, 0x11
        /*001a*/ 	.short	(.L_5 - .L_4)
	.align		4
.L_4:
        /*001c*/ 	.word	index@(triton_red_fused_mv_17)
        /*0020*/ 	.word	0x00000000


	//----- nvinfo : EIATTR_MIN_STACK_SIZE
	.align		4
.L_5:
        /*0024*/ 	.byte	0x04, 0x12
        /*0026*/ 	.short	(.L_7 - .L_6)
	.align		4
.L_6:
        /*0028*/ 	.word	index@(triton_red_fused_mv_17)
        /*002c*/ 	.word	0x00000000
.L_7:


//--------------------- .nv.info.triton_red_fused_mv_17 --------------------------
	.section	.nv.info.triton_red_fused_mv_17,"",@"SHT_CUDA_INFO"
	.sectionflags	@""
	.align	4


	//----- nvinfo : EIATTR_CUDA_API_VERSION
	.align		4
        /*0000*/ 	.byte	0x04, 0x37
        /*0002*/ 	.short	(.L_9 - .L_8)
.L_8:
        /*0004*/ 	.word	0x0000007c


	//----- nvinfo : EIATTR_KPARAM_INFO
	.align		4
.L_9:
        /*0008*/ 	.byte	0x04, 0x17
        /*000a*/ 	.short	(.L_11 - .L_10)
.L_10:
        /*000c*/ 	.word	0x00000000
        /*0010*/ 	.short	0x0004
        /*0012*/ 	.short	0x001c
        /*0014*/ 	.byte	0x00, 0xf0, 0x11, 0x00


	//----- nvinfo : EIATTR_KPARAM_INFO
	.align		4
.L_11:
        /*0018*/ 	.byte	0x04, 0x17
        /*001a*/ 	.short	(.L_13 - .L_12)
.L_12:
        /*001c*/ 	.word	0x00000000
        /*0020*/ 	.short	0x0003
        /*0022*/ 	.short	0x0018
        /*0024*/ 	.byte	0x00, 0xf0, 0x11, 0x00


	//----- nvinfo : EIATTR_KPARAM_INFO
	.align		4
.L_13:
        /*0028*/ 	.byte	0x04, 0x17
        /*002a*/ 	.short	(.L_15 - .L_14)
.L_14:
        /*002c*/ 	.word	0x00000000
        /*0030*/ 	.short	0x0002
        /*0032*/ 	.short	0x0010
        /*0034*/ 	.byte	0x00, 0xf4, 0x21, 0x00


	//----- nvinfo : EIATTR_KPARAM_INFO
	.align		4
.L_15:
        /*0038*/ 	.byte	0x04, 0x17
        /*003a*/ 	.short	(.L_17 - .L_16)
.L_16:
        /*003c*/ 	.word	0x00000000
        /*0040*/ 	.short	0x0001
        /*0042*/ 	.short	0x0008
        /*0044*/ 	.byte	0x00, 0xf4, 0x21, 0x00


	//----- nvinfo : EIATTR_KPARAM_INFO
	.align		4
.L_17:
        /*0048*/ 	.byte	0x04, 0x17
        /*004a*/ 	.short	(.L_19 - .L_18)
.L_18:
        /*004c*/ 	.word	0x00000000
        /*0050*/ 	.short	0x0000
        /*0052*/ 	.short	0x0000
        /*0054*/ 	.byte	0x00, 0xf4, 0x21, 0x00


	//----- nvinfo : EIATTR_SPARSE_MMA_MASK
	.align		4
.L_19:
        /*0058*/ 	.byte	0x03, 0x50
        /*005a*/ 	.short	0x0000


	//----- nvinfo : EIATTR_MAXREG_COUNT
	.align		4
        /*005c*/ 	.byte	0x03, 0x1b
        /*005e*/ 	.short	0x0080


	//----- nvinfo : EIATTR_COOP_GROUP_MASK_REGIDS
	.align		4
        /*0060*/ 	.byte	0x04, 0x29
        /*0062*/ 	.short	(.L_21 - .L_20)


	//   ....[0]....
.L_20:
        /*0064*/ 	.word	0xffffffff


	//   ....[1]....
        /*0068*/ 	.word	0xffffffff


	//   ....[2]....
        /*006c*/ 	.word	0xffffffff


	//   ....[3]....
        /*0070*/ 	.word	0xffffffff


	//   ....[4]....
        /*0074*/ 	.word	0xffffffff


	//   ....[5]....
        /*0078*/ 	.word	0xffffffff


	//   ....[6]....
        /*007c*/ 	.word	0xffffffff


	//   ....[7]....
        /*0080*/ 	.word	0xffffffff


	//   ....[8]....
        /*0084*/ 	.word	0xffffffff


	//----- nvinfo : EIATTR_COOP_GROUP_INSTR_OFFSETS
	.align		4
.L_21:
        /*0088*/ 	.byte	0x04, 0x28
        /*008a*/ 	.short	(.L_23 - .L_22)


	//   ....[0]....
.L_22:
        /*008c*/ 	.word	0x00000480


	//   ....[1]....
        /*0090*/ 	.word	0x000004a0


	//   ....[2]....
        /*0094*/ 	.word	0x000004c0


	//   ....[3]....
        /*0098*/ 	.word	0x000004e0


	//   ....[4]....
        /*009c*/ 	.word	0x00000510


	//   ....[5]....
        /*00a0*/ 	.word	0x00000590


	//   ....[6]....
        /*00a4*/ 	.word	0x000005b0


	//   ....[7]....
        /*00a8*/ 	.word	0x000005d0


	//   ....[8]....
        /*00ac*/ 	.word	0x00000600


	//----- nvinfo : EIATTR_EXIT_INSTR_OFFSETS
	.align		4
.L_23:
        /*00b0*/ 	.byte	0x04, 0x1c
        /*00b2*/ 	.short	(.L_25 - .L_24)


	//   ....[0]....
.L_24:
        /*00b4*/ 	.word	0x00000670


	//   ....[1]....
        /*00b8*/ 	.word	0x000006c0


	//----- nvinfo : EIATTR_REQNTID
	.align		4
.L_25:
        /*00bc*/ 	.byte	0x04, 0x10
        /*00be*/ 	.short	(.L_27 - .L_26)
.L_26:
        /*00c0*/ 	.word	0x00000200
        /*00c4*/ 	.word	0x00000001
        /*00c8*/ 	.word	0x00000001


	//----- nvinfo : EIATTR_CBANK_PARAM_SIZE
	.align		4
.L_27:
        /*00cc*/ 	.byte	0x03, 0x19
        /*00ce*/ 	.short	0x0020


	//----- nvinfo : EIATTR_PARAM_CBANK
	.align		4
        /*00d0*/ 	.byte	0x04, 0x0a
        /*00d2*/ 	.short	(.L_29 - .L_28)
	.align		4
.L_28:
        /*00d4*/ 	.word	index@(.nv.constant0.triton_red_fused_mv_17)
        /*00d8*/ 	.short	0x0210
        /*00da*/ 	.short	0x0020


	//----- nvinfo : EIATTR_SW_WAR
	.align		4
.L_29:
        /*00dc*/ 	.byte	0x04, 0x36
        /*00de*/ 	.short	(.L_31 - .L_30)
.L_30:
        /*00e0*/ 	.word	0x00000008
.L_31:


//--------------------- .nv.callgraph             --------------------------
	.section	.nv.callgraph,"",@"SHT_CUDA_CALLGRAPH"
	.align	4
	.sectionentsize	8
	.align		4
        /*0000*/ 	.word	0x00000000
	.align		4
        /*0004*/ 	.word	0xffffffff
	.align		4
        /*0008*/ 	.word	0x00000000
	.align		4
        /*000c*/ 	.word	0xfffffffe
	.align		4
        /*0010*/ 	.word	0x00000000
	.align		4
        /*0014*/ 	.word	0xfffffffd
	.align		4
        /*0018*/ 	.word	0x00000000
	.align		4
        /*001c*/ 	.word	0xfffffffc


//--------------------- .text.triton_red_fused_mv_17 --------------------------
	.section	.text.triton_red_fused_mv_17,"ax",@progbits
	.sectionflags	@"SHF_BARRIERS=1"
	.align	128
        .global         triton_red_fused_mv_17
        .type           triton_red_fused_mv_17,@function
        .size           triton_red_fused_mv_17,(.L_x_1 - triton_red_fused_mv_17)
        .other          triton_red_fused_mv_17,@"STO_CUDA_ENTRY STV_DEFAULT"
triton_red_fused_mv_17:
.text.triton_red_fused_mv_17:
[----:B------:R-:W0:Y:S02]  /*0000*/  LDC R1, c[0x0][0x28] ;  /* 0x00000a00ff017b82 */ /* 0x000e240000000800 */
[----:B------:R-:W1:Y:S01]  /*0010*/  S2R R3, SR_TID.X ;  /* 0x0000000000037919 */ /* 0x000e620000002100 */
[----:B------:R-:W2:Y:S01]  /*0020*/  LDC.64 R22, c[0x0][0x210] ;  /* 0x00008400ff167b82 */ /* 0x000ea20000000a00 */
[----:B------:R-:W-:Y:S02]  /*0030*/  CS2R R4, SRZ ;  /* 0x0000000000047805 */ /* 0x000fe4000001ff00 */
[----:B------:R-:W-:Y:S01]  /*0040*/  CS2R R6, SRZ ;  /* 0x0000000000067805 */ /* 0x000fe2000001ff00 */
[----:B------:R-:W3:Y:S01]  /*0050*/  S2R R0, SR_CTAID.X ;  /* 0x0000000000007919 */ /* 0x000ee20000002500 */
[----:B------:R-:W-:-:S03]  /*0060*/  ULDC.64 UR6, c[0x0][0x208] ;  /* 0x0000820000067ab9 */ /* 0x000fc60000000a00 */
[----:B------:R-:W4:Y:S01]  /*0070*/  LDC.64 R24, c[0x0][0x218] ;  /* 0x00008600ff187b82 */ /* 0x000f220000000a00 */
[----:B-1----:R-:W-:Y:S01]  /*0080*/  IMAD.SHL.U32 R2, R3, 0x4, RZ ;  /* 0x0000000403027824 */ /* 0x002fe200078e00ff */
[----:B---3--:R-:W-:-:S04]  /*0090*/  ISETP.GE.AND P1, PT, R0, 0x100, PT ;  /* 0x000001000000780c */ /* 0x008fc80003f26270 */
[----:B------:R-:W-:-:S05]  /*00a0*/  LOP3.LUT R11, R2, 0x7fc, RZ, 0xc0, !PT ;  /* 0x000007fc020b7812 */ /* 0x000fca00078ec0ff */
[----:B------:R-:W-:Y:S02]  /*00b0*/  IMAD R17, R0, 0x1200, R11 ;  /* 0x0000120000117824 */ /* 0x000fe400078e020b */
[----:B----4-:R-:W-:-:S04]  /*00c0*/  IMAD.WIDE.U32 R24, R11, 0x4, R24 ;  /* 0x000000040b187825 */ /* 0x010fc800078e0018 */
[----:B--2---:R-:W-:Y:S01]  /*00d0*/  IMAD.WIDE R8, R17, 0x4, R22 ;  /* 0x0000000411087825 */ /* 0x004fe200078e0216 */
[----:B------:R-:W2:Y:S04]  /*00e0*/  LDG.E.EL.128 R12, desc[UR6][R24.64] ;  /* 0x00000006180c7981 */ /* 0x000ea8000c2e1d00 */
[----:B------:R1:W3:Y:S01]  /*00f0*/  @!P1 LDG.E.EF.128 R4, desc[UR6][R8.64] ;  /* 0x0000000608049981 */ /* 0x0002e2000c0e1d00 */
[----:B------:R-:W-:Y:S01]  /*0100*/  LOP3.LUT R11, R11, 0x1000, RZ, 0xfc, !PT ;  /* 0x000010000b0b7812 */ /* 0x000fe200078efcff */
[----:B------:R-:W-:-:S03]  /*0110*/  VIADD R17, R17, 0x800 ;  /* 0x0000080011117836 */ /* 0x000fc60000000000 */
[----:B------:R-:W-:Y:S01]  /*0120*/  ISETP.GE.U32.AND P0, PT, R11, 0x1200, PT ;  /* 0x000012000b00780c */ /* 0x000fe20003f06070 */
[----:B------:R-:W-:-:S03]  /*0130*/  IMAD.WIDE R16, R17, 0x4, R22 ;  /* 0x0000000411107825 */ /* 0x000fc600078e0216 */
[----:B------:R-:W-:Y:S01]  /*0140*/  ISETP.GE.U32.AND.EX P0, PT, RZ, RZ, PT, P0 ;  /* 0x000000ffff00720c */ /* 0x000fe20003f06100 */
[----:B------:R-:W-:-:S03]  /*0150*/  IMAD R11, R0, 0x1200, R11 ;  /* 0x00001200000b7824 */ /* 0x000fc600078e020b */
[----:B------:R-:W-:Y:S01]  /*0160*/  ISETP.LT.AND P2, PT, R0, 0x100, !P0 ;  /* 0x000001000000780c */ /* 0x000fe20004741270 */
[----:B------:R-:W-:Y:S01]  /*0170*/  IMAD.WIDE R22, R11, 0x4, R22 ;  /* 0x000000040b167825 */ /* 0x000fe200078e0216 */
[----:B-1----:R-:W-:Y:S02]  /*0180*/  CS2R R8, SRZ ;  /* 0x0000000000087805 */ /* 0x002fe4000001ff00 */
[----:B------:R-:W-:-:S06]  /*0190*/  CS2R R10, SRZ ;  /* 0x00000000000a7805 */ /* 0x000fcc000001ff00 */
[----:B------:R-:W4:Y:S01]  /*01a0*/  @!P0 LDG.E.EL.128 R8, desc[UR6][R24.64+0x4000] ;  /* 0x0040000618088981 */ /* 0x000f22000c2e1d00 */
[----:B---3--:R-:W-:Y:S02]  /*01b0*/  SEL R21, R6, RZ, !P1 ;  /* 0x000000ff06157207 */ /* 0x008fe40004800000 */
[----:B------:R-:W-:Y:S02]  /*01c0*/  SEL R26, R7, RZ, !P1 ;  /* 0x000000ff071a7207 */ /* 0x000fe40004800000 */
[----:B------:R-:W-:Y:S02]  /*01d0*/  CS2R R6, SRZ ;  /* 0x0000000000067805 */ /* 0x000fe4000001ff00 */
[----:B------:R-:W-:Y:S02]  /*01e0*/  SEL R28, R5, RZ, !P1 ;  /* 0x000000ff051c7207 */ /* 0x000fe40004800000 */
[----:B------:R-:W-:Y:S02]  /*01f0*/  SEL R19, R4, RZ, !P1 ;  /* 0x000000ff04137207 */ /* 0x000fe40004800000 */
[----:B------:R-:W-:Y:S01]  /*0200*/  CS2R R4, SRZ ;  /* 0x0000000000047805 */ /* 0x000fe2000001ff00 */
[----:B--2---:R-:W-:Y:S01]  /*0210*/  FFMA R21, R21, R14, RZ ;  /* 0x0000000e15157223 */ /* 0x004fe200000000ff */
[----:B------:R-:W-:-:S04]  /*0220*/  FFMA R26, R26, R15, RZ ;  /* 0x0000000f1a1a7223 */ /* 0x000fc800000000ff */
[----:B------:R1:W2:Y:S01]  /*0230*/  @!P1 LDG.E.EF.128 R4, desc[UR6][R16.64] ;  /* 0x0000000610049981 */ /* 0x0002a2000c0e1d00 */
[----:B------:R-:W-:Y:S01]  /*0240*/  FFMA R27, R19, R12, RZ ;  /* 0x0000000c131b7223 */ /* 0x000fe200000000ff */
[----:B------:R-:W-:Y:S01]  /*0250*/  FFMA R28, R28, R13, RZ ;  /* 0x0000000d1c1c7223 */ /* 0x000fe200000000ff */
[----:B------:R-:W-:Y:S01]  /*0260*/  CS2R R18, SRZ ;  /* 0x0000000000127805 */ /* 0x000fe2000001ff00 */
[----:B------:R-:W3:Y:S01]  /*0270*/  LDG.E.EL.128 R12, desc[UR6][R24.64+0x2000] ;  /* 0x00200006180c7981 */ /* 0x000ee2000c2e1d00 */
[----:B-1----:R-:W-:-:S06]  /*0280*/  CS2R R16, SRZ ;  /* 0x0000000000107805 */ /* 0x002fcc000001ff00 */
[----:B------:R-:W5:Y:S01]  /*0290*/  @P2 LDG.E.EF.128 R16, desc[UR6][R22.64] ;  /* 0x0000000616102981 */ /* 0x000f62000c0e1d00 */
[----:B----4-:R-:W-:Y:S02]  /*02a0*/  SEL R8, R8, RZ, !P0 ;  /* 0x000000ff08087207 */ /* 0x010fe40004000000 */
[----:B------:R-:W-:Y:S01]  /*02b0*/  SEL R9, R9, RZ, !P0 ;  /* 0x000000ff09097207 */ /* 0x000fe20004000000 */
[----:B------:R-:W1:Y:S01]  /*02c0*/  S2UR UR5, SR_CgaCtaId ;  /* 0x00000000000579c3 */ /* 0x000e620000008800 */
[----:B------:R-:W-:Y:S02]  /*02d0*/  UMOV UR4, 0x400 ;  /* 0x0000040000047882 */ /* 0x000fe40000000000 */
[----:B-1----:R-:W-:Y:S01]  /*02e0*/  UPRMT UR4, UR5, 0x654, UR4 ;  /* 0x0000065405047896 */ /* 0x002fe20008000004 */
[----:B--2---:R-:W-:Y:S02]  /*02f0*/  SEL R4, R4, RZ, !P1 ;  /* 0x000000ff04047207 */ /* 0x004fe40004800000 */
[----:B------:R-:W-:-:S02]  /*0300*/  SEL R5, R5, RZ, !P1 ;  /* 0x000000ff05057207 */ /* 0x000fc40004800000 */
[----:B------:R-:W-:Y:S01]  /*0310*/  SEL R6, R6, RZ, !P1 ;  /* 0x000000ff06067207 */ /* 0x000fe20004800000 */
[----:B---3--:R-:W-:Y:S01]  /*0320*/  FFMA R12, R4, R12, R27 ;  /* 0x0000000c040c7223 */ /* 0x008fe2000000001b */
[----:B------:R-:W-:Y:S01]  /*0330*/  SEL R7, R7, RZ, !P1 ;  /* 0x000000ff07077207 */ /* 0x000fe20004800000 */
[----:B------:R-:W-:Y:S02]  /*0340*/  FFMA R13, R5, R13, R28 ;  /* 0x0000000d050d7223 */ /* 0x000fe4000000001c */
[----:B------:R-:W-:Y:S02]  /*0350*/  FFMA R14, R6, R14, R21 ;  /* 0x0000000e060e7223 */ /* 0x000fe40000000015 */
[----:B------:R-:W-:Y:S01]  /*0360*/  FFMA R15, R7, R15, R26 ;  /* 0x0000000f070f7223 */ /* 0x000fe2000000001a */
[----:B------:R-:W-:Y:S02]  /*0370*/  FSEL R6, R13, RZ, !P1 ;  /* 0x000000ff0d067208 */ /* 0x000fe40004800000 */
[----:B------:R-:W-:-:S02]  /*0380*/  FSEL R7, R12, RZ, !P1 ;  /* 0x000000ff0c077208 */ /* 0x000fc40004800000 */
[----:B-----5:R-:W-:Y:S02]  /*0390*/  SEL R17, R17, RZ, P2 ;  /* 0x000000ff11117207 */ /* 0x020fe40001000000 */
[----:B------:R-:W-:Y:S02]  /*03a0*/  SEL R16, R16, RZ, P2 ;  /* 0x000000ff10107207 */ /* 0x000fe40001000000 */
[----:B------:R-:W-:Y:S01]  /*03b0*/  SEL R4, R11, RZ, !P0 ;  /* 0x000000ff0b047207 */ /* 0x000fe20004000000 */
[----:B------:R-:W-:Y:S01]  /*03c0*/  @P2 FFMA R6, R17, R9, R6 ;  /* 0x0000000911062223 */ /* 0x000fe20000000006 */
[----:B------:R-:W-:Y:S01]  /*03d0*/  SEL R5, R10, RZ, !P0 ;  /* 0x000000ff0a057207 */ /* 0x000fe20004000000 */
[----:B------:R-:W-:Y:S01]  /*03e0*/  @P2 FFMA R7, R16, R8, R7 ;  /* 0x0000000810072223 */ /* 0x000fe20000000007 */
[----:B------:R-:W-:Y:S02]  /*03f0*/  SEL R11, R18, RZ, P2 ;  /* 0x000000ff120b7207 */ /* 0x000fe40001000000 */
[----:B------:R-:W-:Y:S01]  /*0400*/  FSEL R14, R14, RZ, !P1 ;  /* 0x000000ff0e0e7208 */ /* 0x000fe20004800000 */
[----:B------:R-:W-:Y:S01]  /*0410*/  FADD R7, R6, R7 ;  /* 0x0000000706077221 */ /* 0x000fe20000000000 */
[----:B------:R-:W-:-:S02]  /*0420*/  SEL R8, R19, RZ, P2 ;  /* 0x000000ff13087207 */ /* 0x000fc40001000000 */
[----:B------:R-:W-:Y:S01]  /*0430*/  FSEL R15, R15, RZ, !P1 ;  /* 0x000000ff0f0f7208 */ /* 0x000fe20004800000 */
[----:B------:R-:W-:-:S04]  /*0440*/  @P2 FFMA R14, R11, R5, R14 ;  /* 0x000000050b0e2223 */ /* 0x000fc8000000000e */
[----:B------:R-:W-:Y:S01]  /*0450*/  @P2 FFMA R15, R8, R4, R15 ;  /* 0x00000004080f2223 */ /* 0x000fe2000000000f */
[----:B------:R-:W-:-:S04]  /*0460*/  FADD R14, R14, R7 ;  /* 0x000000070e0e7221 */ /* 0x000fc80000000000 */
[----:B------:R-:W-:-:S05]  /*0470*/  FADD R14, R15, R14 ;  /* 0x0000000e0f0e7221 */ /* 0x000fca0000000000 */
[----:B------:R-:W1:Y:S02]  /*0480*/  SHFL.BFLY PT, R5, R14, 0x10, 0x1f ;  /* 0x0e001f000e057f89 */ /* 0x000e6400000e0000 */
[----:B-1----:R-:W-:-:S05]  /*0490*/  FADD R5, R14, R5 ;  /* 0x000000050e057221 */ /* 0x002fca0000000000 */
[----:B------:R-:W1:Y:S02]  /*04a0*/  SHFL.BFLY PT, R4, R5, 0x8, 0x1f ;  /* 0x0d001f0005047f89 */ /* 0x000e6400000e0000 */
[----:B-1----:R-:W-:-:S05]  /*04b0*/  FADD R4, R5, R4 ;  /* 0x0000000405047221 */ /* 0x002fca0000000000 */
[----:B------:R-:W1:Y:S02]  /*04c0*/  SHFL.BFLY PT, R7, R4, 0x4, 0x1f ;  /* 0x0c801f0004077f89 */ /* 0x000e6400000e0000 */
[----:B-1----:R-:W-:-:S05]  /*04d0*/  FADD R7, R4, R7 ;  /* 0x0000000704077221 */ /* 0x002fca0000000000 */
[----:B------:R-:W1:Y:S01]  /*04e0*/  SHFL.BFLY PT, R6, R7, 0x2, 0x1f ;  /* 0x0c401f0007067f89 */ /* 0x000e6200000e0000 */
[----:B------:R-:W-:Y:S01]  /*04f0*/  LOP3.LUT P0, RZ, R3, 0x1f, RZ, 0xc0, !PT ;  /* 0x0000001f03ff7812 */ /* 0x000fe2000780c0ff */
[----:B-1----:R-:W-:-:S05]  /*0500*/  FADD R6, R7, R6 ;  /* 0x0000000607067221 */ /* 0x002fca0000000000 */
[----:B------:R-:W1:Y:S01]  /*0510*/  SHFL.BFLY PT, R9, R6, 0x1, 0x1f ;  /* 0x0c201f0006097f89 */ /* 0x000e6200000e0000 */
[----:B------:R-:W-:-:S04]  /*0520*/  SHF.R.U32.HI R5, RZ, 0x3, R3 ;  /* 0x00000003ff057819 */ /* 0x000fc80000011603 */
[----:B------:R-:W-:Y:S02]  /*0530*/  LOP3.LUT R5, R5, 0x3c, RZ, 0xc0, !PT ;  /* 0x0000003c05057812 */ /* 0x000fe400078ec0ff */
[----:B------:R-:W-:Y:S01]  /*0540*/  ISETP.GE.AND P1, PT, R3, 0x10, PT ;  /* 0x000000100300780c */ /* 0x000fe20003f26270 */
[----:B-1----:R-:W-:-:S05]  /*0550*/  FADD R8, R6, R9 ;  /* 0x0000000906087221 */ /* 0x002fca0000000000 */
[----:B------:R-:W-:Y:S01]  /*0560*/  @!P0 STS [R5+UR4], R8 ;  /* 0x0000000805008988 */ /* 0x000fe20008000804 */
[----:B------:R-:W-:Y:S06]  /*0570*/  BAR.SYNC.DEFER_BLOCKING 0x0 ;  /* 0x0000000000007b1d */ /* 0x000fec0000010000 */
[----:B------:R-:W1:Y:S04]  /*0580*/  @!P1 LDS R20, [R2+UR4] ;  /* 0x0000000402149984 */ /* 0x000e680008000800 */
[----:B-1----:R-:W1:Y:S02]  /*0590*/  SHFL.BFLY PT, R7, R20, 0x8, 0x1f ;  /* 0x0d001f0014077f89 */ /* 0x002e6400000e0000 */
[----:B-1----:R-:W-:-:S05]  /*05a0*/  FADD R7, R20, R7 ;  /* 0x0000000714077221 */ /* 0x002fca0000000000 */
[----:B------:R-:W1:Y:S02]  /*05b0*/  SHFL.BFLY PT, R4, R7, 0x4, 0x1f ;  /* 0x0c801f0007047f89 */ /* 0x000e6400000e0000 */
[----:B-1----:R-:W-:-:S05]  /*05c0*/  FADD R4, R7, R4 ;  /* 0x0000000407047221 */ /* 0x002fca0000000000 */
[----:B------:R-:W1:Y:S01]  /*05d0*/  SHFL.BFLY PT, R9, R4, 0x2, 0x1f ;  /* 0x0c401f0004097f89 */ /* 0x000e6200000e0000 */
[----:B------:R-:W-:Y:S01]  /*05e0*/  LOP3.LUT P0, RZ, R3, 0xf, RZ, 0xc0, !PT ;  /* 0x0000000f03ff7812 */ /* 0x000fe2000780c0ff */
[----:B-1----:R-:W-:-:S05]  /*05f0*/  FADD R9, R4, R9 ;  /* 0x0000000904097221 */ /* 0x002fca0000000000 */
[----:B------:R-:W1:Y:S01]  /*0600*/  SHFL.BFLY PT, R6, R9, 0x1, 0x1f ;  /* 0x0c201f0009067f89 */ /* 0x000e6200000e0000 */
[C---:B------:R-:W-:Y:S02]  /*0610*/  ISETP.LT.AND P0, PT, R3.reuse, 0x10, !P0 ;  /* 0x000000100300780c */ /* 0x040fe40004701270 */
[----:B------:R-:W-:-:S04]  /*0620*/  LOP3.LUT P1, RZ, R3, 0x1ff, RZ, 0xc0, !PT ;  /* 0x000001ff03ff7812 */ /* 0x000fc8000782c0ff */
[----:B------:R-:W-:Y:S01]  /*0630*/  ISETP.LT.AND P1, PT, R0, 0x100, !P1 ;  /* 0x000001000000780c */ /* 0x000fe20004f21270 */
[----:B-1----:R-:W-:-:S06]  /*0640*/  FADD R3, R9, R6 ;  /* 0x0000000609037221 */ /* 0x002fcc0000000000 */
[----:B------:R1:W-:Y:S01]  /*0650*/  @P0 STS [R2+UR4], R3 ;  /* 0x0000000302000988 */ /* 0x0003e20008000804 */
[----:B------:R-:W-:Y:S06]  /*0660*/  BAR.SYNC.DEFER_BLOCKING 0x0 ;  /* 0x0000000000007b1d */ /* 0x000fec0000010000 */
[----:B-1----:R-:W-:Y:S05]  /*0670*/  @!P1 EXIT ;  /* 0x000000000000994d */ /* 0x002fea0003800000 */
[----:B------:R-:W0:Y:S01]  /*0680*/  LDS R5, [UR4] ;  /* 0x00000004ff057984 */ /* 0x000e220008000800 */
[----:B------:R-:W1:Y:S02]  /*0690*/  LDC.64 R2, c[0x0][0x220] ;  /* 0x00008800ff027b82 */ /* 0x000e640000000a00 */
[----:B-1----:R-:W-:-:S05]  /*06a0*/  IMAD.WIDE R2, R0, 0x4, R2 ;  /* 0x0000000400027825 */ /* 0x002fca00078e0202 */
[----:B0-----:R-:W-:Y:S01]  /*06b0*/  STG.E desc[UR6][R2.64], R5 ;  /* 0x0000000502007986 */ /* 0x001fe2000c101906 */
[----:B------:R-:W-:Y:S05]  /*06c0*/  EXIT ;  /* 0x000000000000794d */ /* 0x000fea0003800000 */
.L_x_0:
[----:B------:R-:W-:-:S00]  /*06d0*/  BRA `(.L_x_0) ;  /* 0xfffffffc00fc7947 */ /* 0x000fc0000383ffff */
[----:B------:R-:W-:-:S00]  /*06e0*/  NOP ;  /* 0x0000000000007918 */ /* 0x000fc00000000000 */
        /* <DEDUP_REMOVED lines=9> */
.L_x_1:


//--------------------- .nv.shared.triton_red_fused_mv_17 --------------------------
	.section	.nv.shared.triton_red_fused_mv_17,"aw",@nobits
	.sectionflags	@""
	.align	16
	.zero		1024


//--------------------- .nv.constant0.triton_red_fused_mv_17 --------------------------
	.section	.nv.constant0.triton_red_fused_mv_17,"a",@progbits
	.sectionflags	@""
	.align	4
.nv.constant0.triton_red_fused_mv_17:
	.zero		560
